//
// Generated by NVIDIA NVVM Compiler
//
// Compiler Build ID: CL-36424714
// Cuda compilation tools, release 13.0, V13.0.88
// Based on NVVM 20.0.0
//

.version 9.0
.target sm_100
.address_size 64

	// .globl	_Z34rgb_increase_brightness_pass_readyPiS_if
// _ZZ34rgb_increase_brightness_pass_readyPiS_ifE14pixel_smem_src has been demoted
// _ZZ34rgb_increase_brightness_pass_readyPiS_ifE14pixel_smem_dst has been demoted

.visible .entry _Z34rgb_increase_brightness_pass_readyPiS_if(
	.param .u64 .ptr .align 1 _Z34rgb_increase_brightness_pass_readyPiS_if_param_0,
	.param .u64 .ptr .align 1 _Z34rgb_increase_brightness_pass_readyPiS_if_param_1,
	.param .u32 _Z34rgb_increase_brightness_pass_readyPiS_if_param_2,
	.param .f32 _Z34rgb_increase_brightness_pass_readyPiS_if_param_3
)
{
	.reg .b32 	%r<26>;
	.reg .b32 	%f<8>;
	.reg .b64 	%rd<8>;
	// demoted variable
	.shared .align 4 .b8 _ZZ34rgb_increase_brightness_pass_readyPiS_ifE14pixel_smem_src[6144];
	// demoted variable
	.shared .align 4 .b8 _ZZ34rgb_increase_brightness_pass_readyPiS_ifE14pixel_smem_dst[6144];
	ld.param.u64 	%rd1, [_Z34rgb_increase_brightness_pass_readyPiS_if_param_0];
	ld.param.u64 	%rd2, [_Z34rgb_increase_brightness_pass_readyPiS_if_param_1];
	ld.param.f32 	%f1, [_Z34rgb_increase_brightness_pass_readyPiS_if_param_3];
	cvta.to.global.u64 	%rd3, %rd1;
	cvta.to.global.u64 	%rd4, %rd2;
	mov.u32 	%r1, %ctaid.x;
	mov.u32 	%r2, %ntid.x;
	mov.u32 	%r3, %tid.x;
	mad.lo.s32 	%r4, %r1, %r2, %r3;
	mul.lo.s32 	%r5, %r4, 3;
	mul.wide.s32 	%rd5, %r5, 4;
	add.s64 	%rd6, %rd4, %rd5;
	ld.global.u32 	%r6, [%rd6];
	mul.lo.s32 	%r7, %r3, 12;
	mov.u32 	%r8, _ZZ34rgb_increase_brightness_pass_readyPiS_ifE14pixel_smem_src;
	add.s32 	%r9, %r8, %r7;
	st.shared.u32 	[%r9], %r6;
	bar.sync 	0;
	ld.global.u32 	%r10, [%rd6+4];
	st.shared.u32 	[%r9+4], %r10;
	bar.sync 	0;
	ld.global.u32 	%r11, [%rd6+8];
	st.shared.u32 	[%r9+8], %r11;
	bar.sync 	0;
	ld.shared.u32 	%r12, [%r9];
	cvt.rn.f32.s32 	%f2, %r12;
	mul.f32 	%f3, %f1, %f2;
	cvt.rzi.s32.f32 	%r13, %f3;
	min.s32 	%r14, %r13, 255;
	mov.u32 	%r15, _ZZ34rgb_increase_brightness_pass_readyPiS_ifE14pixel_smem_dst;
	add.s32 	%r16, %r15, %r7;
	st.shared.u32 	[%r16], %r14;
	ld.shared.u32 	%r17, [%r9+4];
	cvt.rn.f32.s32 	%f4, %r17;
	mul.f32 	%f5, %f1, %f4;
	cvt.rzi.s32.f32 	%r18, %f5;
	min.s32 	%r19, %r18, 255;
	st.shared.u32 	[%r16+4], %r19;
	ld.shared.u32 	%r20, [%r9+8];
	cvt.rn.f32.s32 	%f6, %r20;
	mul.f32 	%f7, %f1, %f6;
	cvt.rzi.s32.f32 	%r21, %f7;
	min.s32 	%r22, %r21, 255;
	st.shared.u32 	[%r16+8], %r22;
	bar.sync 	0;
	ld.shared.u32 	%r23, [%r16];
	add.s64 	%rd7, %rd3, %rd5;
	st.global.u32 	[%rd7], %r23;
	bar.sync 	0;
	ld.shared.u32 	%r24, [%r16+4];
	st.global.u32 	[%rd7+4], %r24;
	bar.sync 	0;
	ld.shared.u32 	%r25, [%r16+8];
	st.global.u32 	[%rd7+8], %r25;
	ret;

}


// ===== COMPILED SASS (sm_100) =====

	.target	sm_100

	.elftype	@"ET_EXEC"


//--------------------- .note.nv.tkinfo           --------------------------
	.section	.note.nv.tkinfo,"",@"SHT_NOTE"
	.sectionflags	@"SHF_NOTE_NV_TKINFO"
	.tkinfo
        /*0018*/ 	.word	0x00000002
        /*0030*/ 	.string	""
        /*0030*/ 	.string	"ptxas"
        /*0030*/ 	.string	"Cuda compilation tools, release 13.0, V13.0.88"
        /*0030*/ 	.string	"Build cuda_13.0.r13.0/compiler.36424714_0"
        /*0030*/ 	.string	"-arch sm_100 -m 64 "



//--------------------- .note.nv.cuinfo           --------------------------
	.section	.note.nv.cuinfo,"",@"SHT_NOTE"
	.sectionflags	@"SHF_NOTE_NV_CUINFO"
        /*0018*/ 	.short	0x0002
        /*001a*/ 	.short	0x0064
        /*001c*/ 	.short	0x0082
	.zero		2


//--------------------- .nv.info                  --------------------------
	.section	.nv.info,"",@"SHT_CUDA_INFO"
	.align	4


	//----- nvinfo : EIATTR_REGCOUNT
	.align		4
        /*0000*/ 	.byte	0x04, 0x2f
        /*0002*/ 	.short	(.L_1 - .L_0)
	.align		4
.L_0:
        /*0004*/ 	.word	index@(_Z34rgb_increase_brightness_pass_readyPiS_if)
        /*0008*/ 	.word	0x0000000e


	//----- nvinfo : EIATTR_FRAME_SIZE
	.align		4
.L_1:
        /*000c*/ 	.byte	0x04, 0x11
        /*000e*/ 	.short	(.L_3 - .L_2)
	.align		4
.L_2:
        /*0010*/ 	.word	index@(_Z34rgb_increase_brightness_pass_readyPiS_if)
        /*0014*/ 	.word	0x00000000


	//----- nvinfo : EIATTR_MIN_STACK_SIZE
	.align		4
.L_3:
        /*0018*/ 	.byte	0x04, 0x12
        /*001a*/ 	.short	(.L_5 - .L_4)
	.align		4
.L_4:
        /*001c*/ 	.word	index@(_Z34rgb_increase_brightness_pass_readyPiS_if)
        /*0020*/ 	.word	0x00000000
.L_5:


//--------------------- .nv.compat                --------------------------
	.section	.nv.compat,"",@"SHT_CUDA_COMPAT_INFO"
	.align	4
        /*0000*/ 	.byte	0x02, 0x09, 0x00, 0x00, 0x02, 0x02, 0x01, 0x00, 0x02, 0x05, 0x05, 0x00, 0x03, 0x07, 0x01, 0x01
        /*0010*/ 	.byte	0x02, 0x03, 0x00, 0x00, 0x02, 0x06, 0x01, 0x00, 0x04, 0x0b, 0x08, 0x00, 0x09, 0x00, 0x00, 0x00
        /*0020*/ 	.byte	0x00, 0x00, 0x00, 0x00


//--------------------- .nv.info._Z34rgb_increase_brightness_pass_readyPiS_if --------------------------
	.section	.nv.info._Z34rgb_increase_brightness_pass_readyPiS_if,"",@"SHT_CUDA_INFO"
	.sectionflags	@""
	.align	4


	//----- nvinfo : EIATTR_CUDA_API_VERSION
	.align		4
        /*0000*/ 	.byte	0x04, 0x37
        /*0002*/ 	.short	(.L_7 - .L_6)
.L_6:
        /*0004*/ 	.word	0x00000082


	//----- nvinfo : EIATTR_KPARAM_INFO
	.align		4
.L_7:
        /*0008*/ 	.byte	0x04, 0x17
        /*000a*/ 	.short	(.L_9 - .L_8)
.L_8:
        /*000c*/ 	.word	0x00000000
        /*0010*/ 	.short	0x0003
        /*0012*/ 	.short	0x0014
        /*0014*/ 	.byte	0x00, 0xf0, 0x11, 0x00


	//----- nvinfo : EIATTR_KPARAM_INFO
	.align		4
.L_9:
        /*0018*/ 	.byte	0x04, 0x17
        /*001a*/ 	.short	(.L_11 - .L_10)
.L_10:
        /*001c*/ 	.word	0x00000000
        /*0020*/ 	.short	0x0002
        /*0022*/ 	.short	0x0010
        /*0024*/ 	.byte	0x00, 0xf0, 0x11, 0x00


	//----- nvinfo : EIATTR_KPARAM_INFO
	.align		4
.L_11:
        /*0028*/ 	.byte	0x04, 0x17
        /*002a*/ 	.short	(.L_13 - .L_12)
.L_12:
        /*002c*/ 	.word	0x00000000
        /*0030*/ 	.short	0x0001
        /*0032*/ 	.short	0x0008
        /*0034*/ 	.byte	0x00, 0xf5, 0x21, 0x00


	//----- nvinfo : EIATTR_KPARAM_INFO
	.align		4
.L_13:
        /*0038*/ 	.byte	0x04, 0x17
        /*003a*/ 	.short	(.L_15 - .L_14)
.L_14:
        /*003c*/ 	.word	0x00000000
        /*0040*/ 	.short	0x0000
        /*0042*/ 	.short	0x0000
        /*0044*/ 	.byte	0x00, 0xf5, 0x21, 0x00


	//----- nvinfo : EIATTR_SPARSE_MMA_MASK
	.align		4
.L_15:
        /*0048*/ 	.byte	0x03, 0x50
        /*004a*/ 	.short	0x0000


	//----- nvinfo : EIATTR_MAXREG_COUNT
	.align		4
        /*004c*/ 	.byte	0x03, 0x1b
        /*004e*/ 	.short	0x00ff


	//----- nvinfo : EIATTR_NUM_BARRIERS
	.align		4
        /*0050*/ 	.byte	0x02, 0x4c
        /*0052*/ 	.byte	0x01
	.zero		1


	//----- nvinfo : EIATTR_MERCURY_ISA_VERSION
	.align		4
        /*0054*/ 	.byte	0x03, 0x5f
        /*0056*/ 	.short	0x0101


	//----- nvinfo : EIATTR_VRC_CTA_INIT_COUNT
	.align		4
        /*0058*/ 	.byte	0x02, 0x4a
	.zero		1
	.zero		1


	//----- nvinfo : EIATTR_EXIT_INSTR_OFFSETS
	.align		4
        /*005c*/ 	.byte	0x04, 0x1c
        /*005e*/ 	.short	(.L_17 - .L_16)


	//   ....[0]....
.L_16:
        /*0060*/ 	.word	0x00000370


	//----- nvinfo : EIATTR_CBANK_PARAM_SIZE
	.align		4
.L_17:
        /*0064*/ 	.byte	0x03, 0x19
        /*0066*/ 	.short	0x0018


	//----- nvinfo : EIATTR_PARAM_CBANK
	.align		4
        /*0068*/ 	.byte	0x04, 0x0a
        /*006a*/ 	.short	(.L_19 - .L_18)
	.align		4
.L_18:
        /*006c*/ 	.word	index@(.nv.constant0._Z34rgb_increase_brightness_pass_readyPiS_if)
        /*0070*/ 	.short	0x0380
        /*0072*/ 	.short	0x0018


	//----- nvinfo : EIATTR_SW_WAR
	.align		4
.L_19:
        /*0074*/ 	.byte	0x04, 0x36
        /*0076*/ 	.short	(.L_21 - .L_20)
.L_20:
        /*0078*/ 	.word	0x00000008
.L_21:


//--------------------- .nv.callgraph             --------------------------
	.section	.nv.callgraph,"",@"SHT_CUDA_CALLGRAPH"
	.align	4
	.sectionentsize	8
	.align		4
        /*0000*/ 	.word	0x00000000
	.align		4
        /*0004*/ 	.word	0xffffffff
	.align		4
        /*0008*/ 	.word	0x00000000
	.align		4
        /*000c*/ 	.word	0xfffffffe
	.align		4
        /*0010*/ 	.word	0x00000000
	.align		4
        /*0014*/ 	.word	0xfffffffd
	.align		4
        /*0018*/ 	.word	0x00000000
	.align		4
        /*001c*/ 	.word	0xfffffffc


//--------------------- .text._Z34rgb_increase_brightness_pass_readyPiS_if --------------------------
	.section	.text._Z34rgb_increase_brightness_pass_readyPiS_if,"ax",@progbits
	.align	128
        .global         _Z34rgb_increase_brightness_pass_readyPiS_if
        .type           _Z34rgb_increase_brightness_pass_readyPiS_if,@function
        .size           _Z34rgb_increase_brightness_pass_readyPiS_if,(.L_x_1 - _Z34rgb_increase_brightness_pass_readyPiS_if)
        .other          _Z34rgb_increase_brightness_pass_readyPiS_if,@"STO_CUDA_ENTRY STV_DEFAULT"
_Z34rgb_increase_brightness_pass_readyPiS_if:
.text._Z34rgb_increase_brightness_pass_readyPiS_if:
[----:B------:R-:W-:Y:S01]  /*0000*/  LDC R1, c[0x0][0x37c] ;  /* 0x0000df00ff017b82 */ /* 0x000fe20000000800 */
[----:B------:R-:W0:Y:S07]  /*0010*/  S2R R11, SR_TID.X ;  /* 0x00000000000b7919 */ /* 0x000e2e0000002100 */
[----:B------:R-:W0:Y:S01]  /*0020*/  S2UR UR6, SR_CTAID.X ;  /* 0x00000000000679c3 */ /* 0x000e220000002500 */
[----:B------:R-:W1:Y:S07]  /*0030*/  LDCU.64 UR4, c[0x0][0x358] ;  /* 0x00006b00ff0477ac */ /* 0x000e6e0008000a00 */
[----:B------:R-:W0:Y:S08]  /*0040*/  LDC R0, c[0x0][0x360] ;  /* 0x0000d800ff007b82 */ /* 0x000e300000000800 */
[----:B------:R-:W2:Y:S01]  /*0050*/  LDC.64 R2, c[0x0][0x388] ;  /* 0x0000e200ff027b82 */ /* 0x000ea20000000a00 */
[----:B0-----:R-:W-:Y:S01]  /*0060*/  IMAD R0, R0, UR6, R11 ;  /* 0x0000000600007c24 */ /* 0x001fe2000f8e020b */
[----:B------:R-:W0:Y:S01]  /*0070*/  S2R R10, SR_CgaCtaId ;  /* 0x00000000000a7919 */ /* 0x000e220000008800 */
[----:B------:R-:W-:Y:S01]  /*0080*/  MOV R5, 0x400 ;  /* 0x0000040000057802 */ /* 0x000fe20000000f00 */
[----:B------:R-:W3:Y:S01]  /*0090*/  LDCU UR6, c[0x0][0x394] ;  /* 0x00007280ff0677ac */ /* 0x000ee20008000800 */
[----:B------:R-:W-:-:S04]  /*00a0*/  IMAD R0, R0, 0x3, RZ ;  /* 0x0000000300007824 */ /* 0x000fc800078e02ff */
[----:B--2---:R-:W-:-:S05]  /*00b0*/  IMAD.WIDE R2, R0, 0x4, R2 ;  /* 0x0000000400027825 */ /* 0x004fca00078e0202 */
[----:B-1----:R-:W2:Y:S01]  /*00c0*/  LDG.E R4, desc[UR4][R2.64] ;  /* 0x0000000402047981 */ /* 0x002ea2000c1e1900 */
[----:B0-----:R-:W-:-:S05]  /*00d0*/  LEA R6, R10, R5, 0x18 ;  /* 0x000000050a067211 */ /* 0x001fca00078ec0ff */
[----:B------:R-:W-:-:S05]  /*00e0*/  IMAD R7, R11, 0xc, R6 ;  /* 0x0000000c0b077824 */ /* 0x000fca00078e0206 */
[----:B--2---:R-:W-:Y:S01]  /*00f0*/  STS [R7], R4 ;  /* 0x0000000407007388 */ /* 0x004fe20000000800 */
[----:B------:R-:W-:Y:S06]  /*0100*/  BAR.SYNC.DEFER_BLOCKING 0x0 ;  /* 0x0000000000007b1d */ /* 0x000fec0000010000 */
[----:B------:R-:W2:Y:S04]  /*0110*/  LDG.E R6, desc[UR4][R2.64+0x4] ;  /* 0x0000040402067981 */ /* 0x000ea8000c1e1900 */
[----:B--2---:R-:W-:Y:S01]  /*0120*/  STS [R7+0x4], R6 ;  /* 0x0000040607007388 */ /* 0x004fe20000000800 */
[----:B------:R-:W-:Y:S06]  /*0130*/  BAR.SYNC.DEFER_BLOCKING 0x0 ;  /* 0x0000000000007b1d */ /* 0x000fec0000010000 */
[----:B------:R-:W2:Y:S01]  /*0140*/  LDG.E R8, desc[UR4][R2.64+0x8] ;  /* 0x0000080402087981 */ /* 0x000ea2000c1e1900 */
[----:B------:R-:W-:-:S04]  /*0150*/  IADD3 R5, PT, PT, R5, 0x1800, RZ ;  /* 0x0000180005057810 */ /* 0x000fc80007ffe0ff */
[----:B------:R-:W-:-:S05]  /*0160*/  LEA R5, R10, R5, 0x18 ;  /* 0x000000050a057211 */ /* 0x000fca00078ec0ff */
[----:B------:R-:W-:Y:S01]  /*0170*/  IMAD R5, R11, 0xc, R5 ;  /* 0x0000000c0b057824 */ /* 0x000fe200078e0205 */
[----:B--2---:R-:W-:Y:S01]  /*0180*/  STS [R7+0x8], R8 ;  /* 0x0000080807007388 */ /* 0x004fe20000000800 */
[----:B------:R-:W-:Y:S06]  /*0190*/  BAR.SYNC.DEFER_BLOCKING 0x0 ;  /* 0x0000000000007b1d */ /* 0x000fec0000010000 */
[----:B------:R-:W0:Y:S02]  /*01a0*/  LDS R9, [R7] ;  /* 0x0000000007097984 */ /* 0x000e240000000800 */
[----:B0-----:R-:W-:-:S05]  /*01b0*/  I2FP.F32.S32 R9, R9 ;  /* 0x0000000900097245 */ /* 0x001fca0000201400 */
[----:B---3--:R-:W-:-:S06]  /*01c0*/  FMUL R9, R9, UR6 ;  /* 0x0000000609097c20 */ /* 0x008fcc0008400000 */
[----:B------:R-:W0:Y:S02]  /*01d0*/  F2I.TRUNC.NTZ R9, R9 ;  /* 0x0000000900097305 */ /* 0x000e24000020f100 */
[----:B0-----:R-:W-:-:S05]  /*01e0*/  VIMNMX R2, PT, PT, R9, 0xff, PT ;  /* 0x000000ff09027848 */ /* 0x001fca0003fe0100 */
[----:B------:R-:W-:Y:S04]  /*01f0*/  STS [R5], R2 ;  /* 0x0000000205007388 */ /* 0x000fe80000000800 */
[----:B------:R-:W0:Y:S02]  /*0200*/  LDS R3, [R7+0x4] ;  /* 0x0000040007037984 */ /* 0x000e240000000800 */
[----:B0-----:R-:W-:-:S05]  /*0210*/  I2FP.F32.S32 R3, R3 ;  /* 0x0000000300037245 */ /* 0x001fca0000201400 */
[----:B------:R-:W-:-:S06]  /*0220*/  FMUL R3, R3, UR6 ;  /* 0x0000000603037c20 */ /* 0x000fcc0008400000 */
[----:B------:R-:W0:Y:S02]  /*0230*/  F2I.TRUNC.NTZ R3, R3 ;  /* 0x0000000300037305 */ /* 0x000e24000020f100 */
[----:B0-----:R-:W-:Y:S02]  /*0240*/  VIMNMX R4, PT, PT, R3, 0xff, PT ;  /* 0x000000ff03047848 */ /* 0x001fe40003fe0100 */
[----:B------:R-:W0:Y:S03]  /*0250*/  LDC.64 R2, c[0x0][0x380] ;  /* 0x0000e000ff027b82 */ /* 0x000e260000000a00 */
[----:B------:R-:W-:Y:S04]  /*0260*/  STS [R5+0x4], R4 ;  /* 0x0000040405007388 */ /* 0x000fe80000000800 */
[----:B------:R-:W1:Y:S01]  /*0270*/  LDS R6, [R7+0x8] ;  /* 0x0000080007067984 */ /* 0x000e620000000800 */
[----:B0-----:R-:W-:Y:S01]  /*0280*/  IMAD.WIDE R2, R0, 0x4, R2 ;  /* 0x0000000400027825 */ /* 0x001fe200078e0202 */
[----:B-1----:R-:W-:-:S05]  /*0290*/  I2FP.F32.S32 R6, R6 ;  /* 0x0000000600067245 */ /* 0x002fca0000201400 */
[----:B------:R-:W-:-:S06]  /*02a0*/  FMUL R6, R6, UR6 ;  /* 0x0000000606067c20 */ /* 0x000fcc0008400000 */
[----:B------:R-:W0:Y:S02]  /*02b0*/  F2I.TRUNC.NTZ R6, R6 ;  /* 0x0000000600067305 */ /* 0x000e24000020f100 */
[----:B0-----:R-:W-:-:S05]  /*02c0*/  VIMNMX R8, PT, PT, R6, 0xff, PT ;  /* 0x000000ff06087848 */ /* 0x001fca0003fe0100 */
[----:B------:R-:W-:Y:S01]  /*02d0*/  STS [R5+0x8], R8 ;  /* 0x0000080805007388 */ /* 0x000fe20000000800 */
[----:B------:R-:W-:Y:S06]  /*02e0*/  BAR.SYNC.DEFER_BLOCKING 0x0 ;  /* 0x0000000000007b1d */ /* 0x000fec0000010000 */
[----:B------:R-:W0:Y:S04]  /*02f0*/  LDS R9, [R5] ;  /* 0x0000000005097984 */ /* 0x000e280000000800 */
[----:B0-----:R-:W-:Y:S01]  /*0300*/  STG.E desc[UR4][R2.64], R9 ;  /* 0x0000000902007986 */ /* 0x001fe2000c101904 */
[----:B------:R-:W-:Y:S06]  /*0310*/  BAR.SYNC.DEFER_BLOCKING 0x0 ;  /* 0x0000000000007b1d */ /* 0x000fec0000010000 */
[----:B------:R-:W0:Y:S04]  /*0320*/  LDS R7, [R5+0x4] ;  /* 0x0000040005077984 */ /* 0x000e280000000800 */
[----:B0-----:R-:W-:Y:S01]  /*0330*/  STG.E desc[UR4][R2.64+0x4], R7 ;  /* 0x0000040702007986 */ /* 0x001fe2000c101904 */
[----:B------:R-:W-:Y:S06]  /*0340*/  BAR.SYNC.DEFER_BLOCKING 0x0 ;  /* 0x0000000000007b1d */ /* 0x000fec0000010000 */
[----:B------:R-:W0:Y:S04]  /*0350*/  LDS R11, [R5+0x8] ;  /* 0x00000800050b7984 */ /* 0x000e280000000800 */
[----:B0-----:R-:W-:Y:S01]  /*0360*/  STG.E desc[UR4][R2.64+0x8], R11 ;  /* 0x0000080b02007986 */ /* 0x001fe2000c101904 */
[----:B------:R-:W-:Y:S05]  /*0370*/  EXIT ;  /* 0x000000000000794d */ /* 0x000fea0003800000 */
.L_x_0:
[----:B------:R-:W-:-:S00]  /*0380*/  BRA `(.L_x_0) ;  /* 0xfffffffc00fc7947 */ /* 0x000fc0000383ffff */
[----:B------:R-:W-:-:S00]  /*0390*/  NOP ;  /* 0x0000000000007918 */ /* 0x000fc00000000000 */
        /* <DEDUP_REMOVED lines=14> */
.L_x_1:


//--------------------- .nv.shared._Z34rgb_increase_brightness_pass_readyPiS_if --------------------------
	.section	.nv.shared._Z34rgb_increase_brightness_pass_readyPiS_if,"aw",@nobits
	.sectionflags	@""
	.align	4
.nv.shared._Z34rgb_increase_brightness_pass_readyPiS_if:
	.zero		13312


//--------------------- .nv.shared.reserved.0     --------------------------
	.section	.nv.shared.reserved.0,"aw",@nobits
	.weak		__nv_reservedSMEM_offset_0_alias
	.size		__nv_reservedSMEM_offset_0_alias, 0, 64
	.other		__nv_reservedSMEM_offset_0_alias,@"STO_CUDA_RESERVED_SHARED STV_DEFAULT"
__nv_reservedSMEM_offset_0_alias:
	.zero		0
	.zero		64


//--------------------- .nv.constant0._Z34rgb_increase_brightness_pass_readyPiS_if --------------------------
	.section	.nv.constant0._Z34rgb_increase_brightness_pass_readyPiS_if,"a",@progbits
	.sectionflags	@""
	.align	4
.nv.constant0._Z34rgb_increase_brightness_pass_readyPiS_if:
	.zero		920


//--------------------- SYMBOLS --------------------------

	.type		.nv.reservedSmem.offset0,@object
	.size		.nv.reservedSmem.offset0,0x4
	.type		.nv.reservedSmem.cap,@object
	.size		.nv.reservedSmem.cap,0x4
